//
// Generated by NVIDIA NVVM Compiler
//
// Compiler Build ID: CL-36424714
// Cuda compilation tools, release 13.0, V13.0.88
// Based on NVVM 20.0.0
//

.version 9.0
.target sm_100
.address_size 64

	// .globl	_Z9FindPoint5PointS_S_PK4DistmPS_
// _ZZ9FindPoint5PointS_S_PK4DistmPS_E1t has been demoted

.visible .entry _Z9FindPoint5PointS_S_PK4DistmPS_(
	.param .align 8 .b8 _Z9FindPoint5PointS_S_PK4DistmPS__param_0[16],
	.param .align 8 .b8 _Z9FindPoint5PointS_S_PK4DistmPS__param_1[16],
	.param .align 8 .b8 _Z9FindPoint5PointS_S_PK4DistmPS__param_2[16],
	.param .u64 .ptr .align 1 _Z9FindPoint5PointS_S_PK4DistmPS__param_3,
	.param .u64 _Z9FindPoint5PointS_S_PK4DistmPS__param_4,
	.param .u64 .ptr .align 1 _Z9FindPoint5PointS_S_PK4DistmPS__param_5
)
{
	.reg .pred 	%p<7>;
	.reg .b32 	%r<18>;
	.reg .b64 	%rd<13>;
	.reg .b64 	%fd<72>;
	// demoted variable
	.shared .align 8 .b8 _ZZ9FindPoint5PointS_S_PK4DistmPS_E1t[1536];
	ld.param.f64 	%fd22, [_Z9FindPoint5PointS_S_PK4DistmPS__param_2+8];
	ld.param.f64 	%fd21, [_Z9FindPoint5PointS_S_PK4DistmPS__param_2];
	ld.param.f64 	%fd20, [_Z9FindPoint5PointS_S_PK4DistmPS__param_1+8];
	ld.param.f64 	%fd19, [_Z9FindPoint5PointS_S_PK4DistmPS__param_1];
	ld.param.f64 	%fd18, [_Z9FindPoint5PointS_S_PK4DistmPS__param_0+8];
	ld.param.f64 	%fd17, [_Z9FindPoint5PointS_S_PK4DistmPS__param_0];
	ld.param.u64 	%rd6, [_Z9FindPoint5PointS_S_PK4DistmPS__param_3];
	ld.param.u64 	%rd7, [_Z9FindPoint5PointS_S_PK4DistmPS__param_4];
	ld.param.u64 	%rd8, [_Z9FindPoint5PointS_S_PK4DistmPS__param_5];
	mov.u32 	%r9, %ctaid.x;
	mov.u32 	%r1, %ntid.x;
	mov.u32 	%r2, %tid.x;
	mad.lo.s32 	%r17, %r9, %r1, %r2;
	cvt.s64.s32 	%rd12, %r17;
	setp.le.u64 	%p1, %rd7, %rd12;
	@%p1 bra 	$L__BB0_11;
	add.f64 	%fd23, %fd17, %fd17;
	add.f64 	%fd24, %fd19, %fd19;
	sub.f64 	%fd1, %fd24, %fd23;
	add.f64 	%fd25, %fd18, %fd18;
	add.f64 	%fd26, %fd20, %fd20;
	sub.f64 	%fd2, %fd26, %fd25;
	mul.f64 	%fd3, %fd20, %fd20;
	add.f64 	%fd27, %fd21, %fd21;
	sub.f64 	%fd4, %fd27, %fd24;
	add.f64 	%fd28, %fd22, %fd22;
	sub.f64 	%fd5, %fd28, %fd26;
	mul.f64 	%fd6, %fd21, %fd21;
	mul.f64 	%fd7, %fd22, %fd22;
	mul.f64 	%fd8, %fd1, %fd5;
	mul.f64 	%fd9, %fd2, %fd4;
	sub.f64 	%fd10, %fd9, %fd8;
	shl.b32 	%r10, %r2, 4;
	mov.u32 	%r11, _ZZ9FindPoint5PointS_S_PK4DistmPS_E1t;
	add.s32 	%r4, %r11, %r10;
	and.b32  	%r5, %r2, 3;
	mov.u32 	%r12, %nctaid.x;
	mul.lo.s32 	%r6, %r1, %r12;
	cvta.to.global.u64 	%rd2, %rd6;
	cvta.to.global.u64 	%rd3, %rd8;
$L__BB0_2:
	setp.eq.f64 	%p2, %fd8, %fd9;
	mad.lo.s64 	%rd9, %rd12, 24, %rd2;
	ld.global.f64 	%fd30, [%rd9];
	mul.f64 	%fd31, %fd30, %fd30;
	ld.global.f64 	%fd32, [%rd9+8];
	mul.f64 	%fd33, %fd32, %fd32;
	sub.f64 	%fd34, %fd31, %fd33;
	mul.f64 	%fd35, %fd17, %fd17;
	sub.f64 	%fd36, %fd34, %fd35;
	mul.f64 	%fd37, %fd19, %fd19;
	add.f64 	%fd38, %fd37, %fd36;
	mul.f64 	%fd39, %fd18, %fd18;
	sub.f64 	%fd40, %fd38, %fd39;
	add.f64 	%fd11, %fd3, %fd40;
	ld.global.f64 	%fd41, [%rd9+16];
	mul.f64 	%fd42, %fd41, %fd41;
	sub.f64 	%fd43, %fd33, %fd42;
	sub.f64 	%fd44, %fd43, %fd37;
	add.f64 	%fd45, %fd6, %fd44;
	sub.f64 	%fd46, %fd45, %fd3;
	add.f64 	%fd12, %fd7, %fd46;
	mov.f64 	%fd70, 0d0000000000000000;
	mov.f64 	%fd71, %fd70;
	@%p2 bra 	$L__BB0_4;
	mul.f64 	%fd47, %fd5, %fd11;
	mul.f64 	%fd48, %fd2, %fd12;
	sub.f64 	%fd49, %fd47, %fd48;
	sub.f64 	%fd50, %fd8, %fd9;
	div.rn.f64 	%fd70, %fd49, %fd50;
	mul.f64 	%fd51, %fd4, %fd11;
	mul.f64 	%fd52, %fd1, %fd12;
	sub.f64 	%fd53, %fd51, %fd52;
	div.rn.f64 	%fd71, %fd53, %fd10;
$L__BB0_4:
	setp.gt.u32 	%p3, %r5, 1;
	st.shared.f64 	[%r4], %fd70;
	st.shared.f64 	[%r4+8], %fd71;
	bar.sync 	0;
	@%p3 bra 	$L__BB0_6;
	ld.shared.f64 	%fd54, [%r4+32];
	ld.shared.f64 	%fd55, [%r4];
	add.f64 	%fd56, %fd54, %fd55;
	st.shared.f64 	[%r4], %fd56;
	ld.shared.f64 	%fd57, [%r4+40];
	ld.shared.f64 	%fd58, [%r4+8];
	add.f64 	%fd59, %fd57, %fd58;
	st.shared.f64 	[%r4+8], %fd59;
$L__BB0_6:
	setp.ne.s32 	%p4, %r5, 0;
	bar.sync 	0;
	@%p4 bra 	$L__BB0_8;
	ld.shared.f64 	%fd60, [%r4+16];
	ld.shared.f64 	%fd61, [%r4];
	add.f64 	%fd62, %fd60, %fd61;
	st.shared.f64 	[%r4], %fd62;
	ld.shared.f64 	%fd63, [%r4+24];
	ld.shared.f64 	%fd64, [%r4+8];
	add.f64 	%fd65, %fd63, %fd64;
	st.shared.f64 	[%r4+8], %fd65;
$L__BB0_8:
	bar.sync 	0;
	@%p4 bra 	$L__BB0_10;
	ld.shared.f64 	%fd66, [%r4];
	mul.f64 	%fd67, %fd66, 0d3FD0000000000000;
	st.shared.f64 	[%r4], %fd67;
	ld.shared.f64 	%fd68, [%r4+8];
	mul.f64 	%fd69, %fd68, 0d3FD0000000000000;
	st.shared.f64 	[%r4+8], %fd69;
	shr.s32 	%r13, %r17, 31;
	shr.u32 	%r14, %r13, 30;
	add.s32 	%r15, %r17, %r14;
	shr.s32 	%r16, %r15, 2;
	mul.wide.s32 	%rd10, %r16, 16;
	add.s64 	%rd11, %rd3, %rd10;
	st.global.f64 	[%rd11], %fd67;
	st.global.f64 	[%rd11+8], %fd69;
$L__BB0_10:
	add.s32 	%r17, %r17, %r6;
	cvt.s64.s32 	%rd12, %r17;
	setp.gt.u64 	%p6, %rd7, %rd12;
	@%p6 bra 	$L__BB0_2;
$L__BB0_11:
	ret;

}


// ===== COMPILED SASS (sm_100) =====

	.target	sm_100

	.elftype	@"ET_EXEC"


//--------------------- .note.nv.tkinfo           --------------------------
	.section	.note.nv.tkinfo,"",@"SHT_NOTE"
	.sectionflags	@"SHF_NOTE_NV_TKINFO"
	.tkinfo
        /*0018*/ 	.word	0x00000002
        /*0030*/ 	.string	""
        /*0030*/ 	.string	"ptxas"
        /*0030*/ 	.string	"Cuda compilation tools, release 13.0, V13.0.88"
        /*0030*/ 	.string	"Build cuda_13.0.r13.0/compiler.36424714_0"
        /*0030*/ 	.string	"-arch sm_100 -m 64 "



//--------------------- .note.nv.cuinfo           --------------------------
	.section	.note.nv.cuinfo,"",@"SHT_NOTE"
	.sectionflags	@"SHF_NOTE_NV_CUINFO"
        /*0018*/ 	.short	0x0002
        /*001a*/ 	.short	0x0064
        /*001c*/ 	.short	0x0082
	.zero		2


//--------------------- .nv.info                  --------------------------
	.section	.nv.info,"",@"SHT_CUDA_INFO"
	.align	4


	//----- nvinfo : EIATTR_REGCOUNT
	.align		4
        /*0000*/ 	.byte	0x04, 0x2f
        /*0002*/ 	.short	(.L_1 - .L_0)
	.align		4
.L_0:
        /*0004*/ 	.word	index@(_Z9FindPoint5PointS_S_PK4DistmPS_)
        /*0008*/ 	.word	0x0000002f


	//----- nvinfo : EIATTR_FRAME_SIZE
	.align		4
.L_1:
        /*000c*/ 	.byte	0x04, 0x11
        /*000e*/ 	.short	(.L_3 - .L_2)
	.align		4
.L_2:
        /*0010*/ 	.word	index@($__internal_0_$__cuda_sm20_div_rn_f64_full)
        /*0014*/ 	.word	0x00000000


	//----- nvinfo : EIATTR_FRAME_SIZE
	.align		4
.L_3:
        /*0018*/ 	.byte	0x04, 0x11
        /*001a*/ 	.short	(.L_5 - .L_4)
	.align		4
.L_4:
        /*001c*/ 	.word	index@(_Z9FindPoint5PointS_S_PK4DistmPS_)
        /*0020*/ 	.word	0x00000000


	//----- nvinfo : EIATTR_MIN_STACK_SIZE
	.align		4
.L_5:
        /*0024*/ 	.byte	0x04, 0x12
        /*0026*/ 	.short	(.L_7 - .L_6)
	.align		4
.L_6:
        /*0028*/ 	.word	index@(_Z9FindPoint5PointS_S_PK4DistmPS_)
        /*002c*/ 	.word	0x00000000
.L_7:


//--------------------- .nv.compat                --------------------------
	.section	.nv.compat,"",@"SHT_CUDA_COMPAT_INFO"
	.align	4
        /*0000*/ 	.byte	0x02, 0x09, 0x00, 0x00, 0x02, 0x02, 0x01, 0x00, 0x02, 0x05, 0x05, 0x00, 0x03, 0x07, 0x01, 0x01
        /*0010*/ 	.byte	0x02, 0x03, 0x00, 0x00, 0x02, 0x06, 0x01, 0x00, 0x04, 0x0b, 0x08, 0x00, 0x01, 0x00, 0x00, 0x00
        /*0020*/ 	.byte	0x00, 0x00, 0x00, 0x00


//--------------------- .nv.info._Z9FindPoint5PointS_S_PK4DistmPS_ --------------------------
	.section	.nv.info._Z9FindPoint5PointS_S_PK4DistmPS_,"",@"SHT_CUDA_INFO"
	.sectionflags	@""
	.align	4


	//----- nvinfo : EIATTR_CUDA_API_VERSION
	.align		4
        /*0000*/ 	.byte	0x04, 0x37
        /*0002*/ 	.short	(.L_9 - .L_8)
.L_8:
        /*0004*/ 	.word	0x00000082


	//----- nvinfo : EIATTR_KPARAM_INFO
	.align		4
.L_9:
        /*0008*/ 	.byte	0x04, 0x17
        /*000a*/ 	.short	(.L_11 - .L_10)
.L_10:
        /*000c*/ 	.word	0x00000000
        /*0010*/ 	.short	0x0005
        /*0012*/ 	.short	0x0040
        /*0014*/ 	.byte	0x00, 0xf5, 0x21, 0x00


	//----- nvinfo : EIATTR_KPARAM_INFO
	.align		4
.L_11:
        /*0018*/ 	.byte	0x04, 0x17
        /*001a*/ 	.short	(.L_13 - .L_12)
.L_12:
        /*001c*/ 	.word	0x00000000
        /*0020*/ 	.short	0x0004
        /*0022*/ 	.short	0x0038
        /*0024*/ 	.byte	0x00, 0xf0, 0x21, 0x00


	//----- nvinfo : EIATTR_KPARAM_INFO
	.align		4
.L_13:
        /*0028*/ 	.byte	0x04, 0x17
        /*002a*/ 	.short	(.L_15 - .L_14)
.L_14:
        /*002c*/ 	.word	0x00000000
        /*0030*/ 	.short	0x0003
        /*0032*/ 	.short	0x0030
        /*0034*/ 	.byte	0x00, 0xf5, 0x21, 0x00


	//----- nvinfo : EIATTR_KPARAM_INFO
	.align		4
.L_15:
        /*0038*/ 	.byte	0x04, 0x17
        /*003a*/ 	.short	(.L_17 - .L_16)
.L_16:
        /*003c*/ 	.word	0x00000000
        /*0040*/ 	.short	0x0002
        /*0042*/ 	.short	0x0020
        /*0044*/ 	.byte	0x00, 0xf0, 0x41, 0x00


	//----- nvinfo : EIATTR_KPARAM_INFO
	.align		4
.L_17:
        /*0048*/ 	.byte	0x04, 0x17
        /*004a*/ 	.short	(.L_19 - .L_18)
.L_18:
        /*004c*/ 	.word	0x00000000
        /*0050*/ 	.short	0x0001
        /*0052*/ 	.short	0x0010
        /*0054*/ 	.byte	0x00, 0xf0, 0x41, 0x00


	//----- nvinfo : EIATTR_KPARAM_INFO
	.align		4
.L_19:
        /*0058*/ 	.byte	0x04, 0x17
        /*005a*/ 	.short	(.L_21 - .L_20)
.L_20:
        /*005c*/ 	.word	0x00000000
        /*0060*/ 	.short	0x0000
        /*0062*/ 	.short	0x0000
        /*0064*/ 	.byte	0x00, 0xf0, 0x41, 0x00


	//----- nvinfo : EIATTR_SPARSE_MMA_MASK
	.align		4
.L_21:
        /*0068*/ 	.byte	0x03, 0x50
        /*006a*/ 	.short	0x0000


	//----- nvinfo : EIATTR_MAXREG_COUNT
	.align		4
        /*006c*/ 	.byte	0x03, 0x1b
        /*006e*/ 	.short	0x00ff


	//----- nvinfo : EIATTR_NUM_BARRIERS
	.align		4
        /*0070*/ 	.byte	0x02, 0x4c
        /*0072*/ 	.byte	0x01
	.zero		1


	//----- nvinfo : EIATTR_MERCURY_ISA_VERSION
	.align		4
        /*0074*/ 	.byte	0x03, 0x5f
        /*0076*/ 	.short	0x0101


	//----- nvinfo : EIATTR_VRC_CTA_INIT_COUNT
	.align		4
        /*0078*/ 	.byte	0x02, 0x4a
	.zero		1
	.zero		1


	//----- nvinfo : EIATTR_EXIT_INSTR_OFFSETS
	.align		4
        /*007c*/ 	.byte	0x04, 0x1c
        /*007e*/ 	.short	(.L_23 - .L_22)


	//   ....[0]....
.L_22:
        /*0080*/ 	.word	0x00000090


	//   ....[1]....
        /*0084*/ 	.word	0x00000a20


	//----- nvinfo : EIATTR_CRS_STACK_SIZE
	.align		4
.L_23:
        /*0088*/ 	.byte	0x04, 0x1e
        /*008a*/ 	.short	(.L_25 - .L_24)
.L_24:
        /*008c*/ 	.word	0x00000000


	//----- nvinfo : EIATTR_CBANK_PARAM_SIZE
	.align		4
.L_25:
        /*0090*/ 	.byte	0x03, 0x19
        /*0092*/ 	.short	0x0048


	//----- nvinfo : EIATTR_PARAM_CBANK
	.align		4
        /*0094*/ 	.byte	0x04, 0x0a
        /*0096*/ 	.short	(.L_27 - .L_26)
	.align		4
.L_26:
        /*0098*/ 	.word	index@(.nv.constant0._Z9FindPoint5PointS_S_PK4DistmPS_)
        /*009c*/ 	.short	0x0380
        /*009e*/ 	.short	0x0048


	//----- nvinfo : EIATTR_SW_WAR
	.align		4
.L_27:
        /*00a0*/ 	.byte	0x04, 0x36
        /*00a2*/ 	.short	(.L_29 - .L_28)
.L_28:
        /*00a4*/ 	.word	0x00000008
.L_29:


//--------------------- .nv.callgraph             --------------------------
	.section	.nv.callgraph,"",@"SHT_CUDA_CALLGRAPH"
	.align	4
	.sectionentsize	8
	.align		4
        /*0000*/ 	.word	0x00000000
	.align		4
        /*0004*/ 	.word	0xffffffff
	.align		4
        /*0008*/ 	.word	0x00000000
	.align		4
        /*000c*/ 	.word	0xfffffffe
	.align		4
        /*0010*/ 	.word	0x00000000
	.align		4
        /*0014*/ 	.word	0xfffffffd
	.align		4
        /*0018*/ 	.word	0x00000000
	.align		4
        /*001c*/ 	.word	0xfffffffc


//--------------------- .text._Z9FindPoint5PointS_S_PK4DistmPS_ --------------------------
	.section	.text._Z9FindPoint5PointS_S_PK4DistmPS_,"ax",@progbits
	.align	128
        .global         _Z9FindPoint5PointS_S_PK4DistmPS_
        .type           _Z9FindPoint5PointS_S_PK4DistmPS_,@function
        .size           _Z9FindPoint5PointS_S_PK4DistmPS_,(.L_x_13 - _Z9FindPoint5PointS_S_PK4DistmPS_)
        .other          _Z9FindPoint5PointS_S_PK4DistmPS_,@"STO_CUDA_ENTRY STV_DEFAULT"
_Z9FindPoint5PointS_S_PK4DistmPS_:
.text._Z9FindPoint5PointS_S_PK4DistmPS_:
[----:B------:R-:W-:Y:S01]  /*0000*/  LDC R1, c[0x0][0x37c] ;  /* 0x0000df00ff017b82 */ /* 0x000fe20000000800 */
[----:B------:R-:W0:Y:S07]  /*0010*/  S2R R4, SR_TID.X ;  /* 0x0000000000047919 */ /* 0x000e2e0000002100 */
[----:B------:R-:W0:Y:S01]  /*0020*/  S2UR UR4, SR_CTAID.X ;  /* 0x00000000000479c3 */ /* 0x000e220000002500 */
[----:B------:R-:W1:Y:S07]  /*0030*/  LDCU.64 UR6, c[0x0][0x3b8] ;  /* 0x00007700ff0677ac */ /* 0x000e6e0008000a00 */
[----:B------:R-:W0:Y:S02]  /*0040*/  LDC R3, c[0x0][0x360] ;  /* 0x0000d800ff037b82 */ /* 0x000e240000000800 */
[----:B0-----:R-:W-:-:S05]  /*0050*/  IMAD R0, R3, UR4, R4 ;  /* 0x0000000403007c24 */ /* 0x001fca000f8e0204 */
[----:B-1----:R-:W-:Y:S02]  /*0060*/  ISETP.GE.U32.AND P0, PT, R0, UR6, PT ;  /* 0x0000000600007c0c */ /* 0x002fe4000bf06070 */
[----:B------:R-:W-:-:S04]  /*0070*/  SHF.R.S32.HI R2, RZ, 0x1f, R0 ;  /* 0x0000001fff027819 */ /* 0x000fc80000011400 */
[----:B------:R-:W-:-:S13]  /*0080*/  ISETP.GE.U32.AND.EX P0, PT, R2, UR7, PT, P0 ;  /* 0x0000000702007c0c */ /* 0x000fda000bf06100 */
[----:B------:R-:W-:Y:S05]  /*0090*/  @P0 EXIT ;  /* 0x000000000000094d */ /* 0x000fea0003800000 */
[----:B------:R-:W0:Y:S01]  /*00a0*/  LDC.64 R8, c[0x0][0x380] ;  /* 0x0000e000ff087b82 */ /* 0x000e220000000a00 */
[----:B------:R-:W1:Y:S01]  /*00b0*/  LDCU UR6, c[0x0][0x370] ;  /* 0x00006e00ff0677ac */ /* 0x000e620008000800 */
[----:B------:R-:W-:Y:S01]  /*00c0*/  IMAD.MOV.U32 R5, RZ, RZ, R0 ;  /* 0x000000ffff057224 */ /* 0x000fe200078e0000 */
[----:B------:R-:W-:Y:S01]  /*00d0*/  UMOV UR4, 0x400 ;  /* 0x0000040000047882 */ /* 0x000fe20000000000 */
[----:B------:R-:W2:Y:S04]  /*00e0*/  LDCU.64 UR8, c[0x0][0x358] ;  /* 0x00006b00ff0877ac */ /* 0x000ea80008000a00 */
[----:B------:R-:W3:Y:S01]  /*00f0*/  LDC.64 R10, c[0x0][0x390] ;  /* 0x0000e400ff0a7b82 */ /* 0x000ee20000000a00 */
[----:B------:R-:W4:Y:S07]  /*0100*/  LDCU.64 UR10, c[0x0][0x3b8] ;  /* 0x00007700ff0a77ac */ /* 0x000f2e0008000a00 */
[----:B------:R-:W5:Y:S01]  /*0110*/  LDC.64 R12, c[0x0][0x388] ;  /* 0x0000e200ff0c7b82 */ /* 0x000f620000000a00 */
[----:B-1----:R-:W-:-:S07]  /*0120*/  IMAD R3, R3, UR6, RZ ;  /* 0x0000000603037c24 */ /* 0x002fce000f8e02ff */
[----:B------:R-:W1:Y:S01]  /*0130*/  LDC.64 R14, c[0x0][0x398] ;  /* 0x0000e600ff0e7b82 */ /* 0x000e620000000a00 */
[----:B0-----:R-:W-:-:S07]  /*0140*/  DADD R8, R8, R8 ;  /* 0x0000000008087229 */ /* 0x001fce0000000008 */
[----:B------:R-:W0:Y:S01]  /*0150*/  LDC.64 R6, c[0x0][0x3a0] ;  /* 0x0000e800ff067b82 */ /* 0x000e220000000a00 */
[----:B---3--:R-:W-:-:S07]  /*0160*/  DADD R10, R10, R10 ;  /* 0x000000000a0a7229 */ /* 0x008fce000000000a */
[----:B------:R-:W3:Y:S01]  /*0170*/  LDC.64 R16, c[0x0][0x3a8] ;  /* 0x0000ea00ff107b82 */ /* 0x000ee20000000a00 */
[----:B-----5:R-:W-:Y:S02]  /*0180*/  DADD R12, R12, R12 ;  /* 0x000000000c0c7229 */ /* 0x020fe4000000000c */
[----:B------:R-:W-:-:S05]  /*0190*/  DADD R8, -R8, R10 ;  /* 0x0000000008087229 */ /* 0x000fca000000010a */
[----:B------:R-:W5:Y:S01]  /*01a0*/  S2UR UR5, SR_CgaCtaId ;  /* 0x00000000000579c3 */ /* 0x000f620000008800 */
[----:B-1----:R-:W-:Y:S02]  /*01b0*/  DADD R14, R14, R14 ;  /* 0x000000000e0e7229 */ /* 0x002fe4000000000e */
[----:B0-----:R-:W-:-:S06]  /*01c0*/  DADD R6, R6, R6 ;  /* 0x0000000006067229 */ /* 0x001fcc0000000006 */
[----:B------:R-:W-:Y:S02]  /*01d0*/  DADD R12, -R12, R14 ;  /* 0x000000000c0c7229 */ /* 0x000fe4000000010e */
[----:B---3--:R-:W-:Y:S02]  /*01e0*/  DADD R16, R16, R16 ;  /* 0x0000000010107229 */ /* 0x008fe40000000010 */
[----:B------:R-:W-:Y:S01]  /*01f0*/  DADD R10, -R10, R6 ;  /* 0x000000000a0a7229 */ /* 0x000fe20000000106 */
[----:B------:R-:W-:Y:S01]  /*0200*/  IMAD.MOV.U32 R6, RZ, RZ, R2 ;  /* 0x000000ffff067224 */ /* 0x000fe200078e0002 */
[----:B------:R-:W-:-:S04]  /*0210*/  LOP3.LUT R2, R4, 0x3, RZ, 0xc0, !PT ;  /* 0x0000000304027812 */ /* 0x000fc800078ec0ff */
[----:B------:R-:W-:Y:S01]  /*0220*/  DADD R14, -R14, R16 ;  /* 0x000000000e0e7229 */ /* 0x000fe20000000110 */
[----:B-----5:R-:W-:Y:S01]  /*0230*/  ULEA UR4, UR5, UR4, 0x18 ;  /* 0x0000000405047291 */ /* 0x020fe2000f8ec0ff */
[----:B------:R-:W-:-:S05]  /*0240*/  DMUL R20, R12, R10 ;  /* 0x0000000a0c147228 */ /* 0x000fca0000000000 */
[----:B------:R-:W-:Y:S01]  /*0250*/  LEA R4, R4, UR4, 0x4 ;  /* 0x0000000404047c11 */ /* 0x000fe2000f8e20ff */
[----:B------:R-:W-:-:S08]  /*0260*/  DMUL R22, R8, R14 ;  /* 0x0000000e08167228 */ /* 0x000fd00000000000 */
[----:B--2-4-:R-:W-:-:S11]  /*0270*/  DADD R24, -R22, R20 ;  /* 0x0000000016187229 */ /* 0x014fd60000000114 */
.L_x_6:
[----:B0-----:R-:W0:Y:S01]  /*0280*/  LDC.64 R30, c[0x0][0x3b0] ;  /* 0x0000ec00ff1e7b82 */ /* 0x001e220000000a00 */
[----:B------:R-:W-:-:S07]  /*0290*/  IMAD R7, R6, 0x18, RZ ;  /* 0x0000001806077824 */ /* 0x000fce00078e02ff */
[----:B------:R-:W1:Y:S01]  /*02a0*/  LDC.64 R36, c[0x0][0x380] ;  /* 0x0000e000ff247b82 */ /* 0x000e620000000a00 */
[----:B0-----:R-:W-:-:S04]  /*02b0*/  IMAD.WIDE.U32 R30, R5, 0x18, R30 ;  /* 0x00000018051e7825 */ /* 0x001fc800078e001e */
[----:B------:R-:W-:-:S03]  /*02c0*/  IMAD.IADD R31, R31, 0x1, R7 ;  /* 0x000000011f1f7824 */ /* 0x000fc600078e0207 */
[----:B------:R-:W0:Y:S02]  /*02d0*/  LDC.64 R6, c[0x0][0x390] ;  /* 0x0000e400ff067b82 */ /* 0x000e240000000a00 */
[----:B------:R-:W2:Y:S04]  /*02e0*/  LDG.E.64 R16, desc[UR8][R30.64+0x8] ;  /* 0x000008081e107981 */ /* 0x000ea8000c1e1b00 */
[----:B------:R-:W3:Y:S04]  /*02f0*/  LDG.E.64 R18, desc[UR8][R30.64] ;  /* 0x000000081e127981 */ /* 0x000ee8000c1e1b00 */
[----:B------:R-:W4:Y:S01]  /*0300*/  LDG.E.64 R32, desc[UR8][R30.64+0x10] ;  /* 0x000010081e207981 */ /* 0x000f22000c1e1b00 */
[----:B------:R-:W-:-:S02]  /*0310*/  DSETP.NEU.AND P0, PT, R22, R20, PT ;  /* 0x000000141600722a */ /* 0x000fc40003f0d000 */
[----:B--2---:R-:W-:Y:S01]  /*0320*/  DMUL R26, R16, R16 ;  /* 0x00000010101a7228 */ /* 0x004fe20000000000 */
[----:B------:R-:W2:Y:S07]  /*0330*/  LDC.64 R16, c[0x0][0x3a0] ;  /* 0x0000e800ff107b82 */ /* 0x000eae0000000a00 */
[--C-:B---3--:R-:W-:Y:S02]  /*0340*/  DFMA R28, R18, R18, -R26.reuse ;  /* 0x00000012121c722b */ /* 0x108fe4000000081a */
[----:B----4-:R-:W-:Y:S01]  /*0350*/  DFMA R34, -R32, R32, R26 ;  /* 0x000000202022722b */ /* 0x010fe2000000011a */
[----:B------:R-:W3:Y:S05]  /*0360*/  LDC.64 R18, c[0x0][0x388] ;  /* 0x0000e200ff127b82 */ /* 0x000eea0000000a00 */
[----:B-1----:R-:W-:-:S02]  /*0370*/  DFMA R32, -R36, R36, R28 ;  /* 0x000000242420722b */ /* 0x002fc4000000011c */
[CC--:B0-----:R-:W-:Y:S01]  /*0380*/  DFMA R34, -R6.reuse, R6.reuse, R34 ;  /* 0x000000060622722b */ /* 0x0c1fe20000000122 */
[----:B------:R-:W0:Y:S05]  /*0390*/  LDC.64 R26, c[0x0][0x398] ;  /* 0x0000e600ff1a7b82 */ /* 0x000e2a0000000a00 */
[----:B------:R-:W-:Y:S02]  /*03a0*/  DFMA R32, R6, R6, R32 ;  /* 0x000000060620722b */ /* 0x000fe40000000020 */
[----:B--2---:R-:W-:Y:S01]  /*03b0*/  DFMA R34, R16, R16, R34 ;  /* 0x000000101022722b */ /* 0x004fe20000000022 */
[----:B------:R-:W1:Y:S01]  /*03c0*/  LDC.64 R28, c[0x0][0x3a8] ;  /* 0x0000ea00ff1c7b82 */ /* 0x000e620000000a00 */
[----:B------:R-:W-:-:S04]  /*03d0*/  CS2R R16, SRZ ;  /* 0x0000000000107805 */ /* 0x000fc8000001ff00 */
[----:B---3--:R-:W-:Y:S01]  /*03e0*/  DFMA R32, -R18, R18, R32 ;  /* 0x000000121220722b */ /* 0x008fe20000000120 */
[----:B------:R-:W-:Y:S01]  /*03f0*/  CS2R R18, SRZ ;  /* 0x0000000000127805 */ /* 0x000fe2000001ff00 */
[----:B0-----:R-:W-:-:S06]  /*0400*/  DFMA R34, -R26, R26, R34 ;  /* 0x0000001a1a22722b */ /* 0x001fcc0000000122 */
[----:B------:R-:W-:Y:S02]  /*0410*/  DFMA R26, R26, R26, R32 ;  /* 0x0000001a1a1a722b */ /* 0x000fe40000000020 */
[----:B-1----:R-:W-:Y:S01]  /*0420*/  DFMA R28, R28, R28, R34 ;  /* 0x0000001c1c1c722b */ /* 0x002fe20000000022 */
[----:B------:R-:W-:Y:S10]  /*0430*/  @!P0 BRA `(.L_x_0) ;  /* 0x0000000000c48947 */ /* 0x000ff40003800000 */
[----:B------:R-:W-:Y:S01]  /*0440*/  DADD R6, R22, -R20 ;  /* 0x0000000016067229 */ /* 0x000fe20000000814 */
[----:B------:R-:W-:Y:S01]  /*0450*/  IMAD.MOV.U32 R16, RZ, RZ, 0x1 ;  /* 0x00000001ff107424 */ /* 0x000fe200078e00ff */
[----:B------:R-:W-:Y:S04]  /*0460*/  BSSY.RECONVERGENT B0, `(.L_x_1) ;  /* 0x0000016000007945 */ /* 0x000fe80003800200 */
[----:B------:R-:W0:Y:S02]  /*0470*/  MUFU.RCP64H R17, R7 ;  /* 0x0000000700117308 */ /* 0x000e240000001800 */
[----:B0-----:R-:W-:-:S08]  /*0480*/  DFMA R18, -R6, R16, 1 ;  /* 0x3ff000000612742b */ /* 0x001fd00000000110 */
[----:B------:R-:W-:-:S08]  /*0490*/  DFMA R18, R18, R18, R18 ;  /* 0x000000121212722b */ /* 0x000fd00000000012 */
[----:B------:R-:W-:Y:S02]  /*04a0*/  DFMA R16, R16, R18, R16 ;  /* 0x000000121010722b */ /* 0x000fe40000000010 */
[----:B------:R-:W-:-:S06]  /*04b0*/  DMUL R18, R12, R28 ;  /* 0x0000001c0c127228 */ /* 0x000fcc0000000000 */
[----:B------:R-:W-:Y:S02]  /*04c0*/  DFMA R30, -R6, R16, 1 ;  /* 0x3ff00000061e742b */ /* 0x000fe40000000110 */
[----:B------:R-:W-:-:S06]  /*04d0*/  DFMA R18, R14, R26, -R18 ;  /* 0x0000001a0e12722b */ /* 0x000fcc0000000812 */
[----:B------:R-:W-:-:S04]  /*04e0*/  DFMA R16, R16, R30, R16 ;  /* 0x0000001e1010722b */ /* 0x000fc80000000010 */
[----:B------:R-:W-:-:S04]  /*04f0*/  FSETP.GEU.AND P1, PT, |R19|, 6.5827683646048100446e-37, PT ;  /* 0x036000001300780b */ /* 0x000fc80003f2e200 */
[----:B------:R-:W-:-:S08]  /*0500*/  DMUL R30, R18, R16 ;  /* 0x00000010121e7228 */ /* 0x000fd00000000000 */
[----:B------:R-:W-:-:S08]  /*0510*/  DFMA R32, -R6, R30, R18 ;  /* 0x0000001e0620722b */ /* 0x000fd00000000112 */
[----:B------:R-:W-:-:S10]  /*0520*/  DFMA R16, R16, R32, R30 ;  /* 0x000000201010722b */ /* 0x000fd4000000001e */
[----:B------:R-:W-:-:S05]  /*0530*/  FFMA R5, RZ, R7, R17 ;  /* 0x00000007ff057223 */ /* 0x000fca0000000011 */
[----:B------:R-:W-:-:S13]  /*0540*/  FSETP.GT.AND P0, PT, |R5|, 1.469367938527859385e-39, PT ;  /* 0x001000000500780b */ /* 0x000fda0003f04200 */
[----:B------:R-:W-:Y:S05]  /*0550*/  @P0 BRA P1, `(.L_x_2) ;  /* 0x0000000000180947 */ /* 0x000fea0000800000 */
[----:B------:R-:W-:Y:S01]  /*0560*/  IMAD.MOV.U32 R30, RZ, RZ, R6 ;  /* 0x000000ffff1e7224 */ /* 0x000fe200078e0006 */
[----:B------:R-:W-:Y:S01]  /*0570*/  MOV R6, 0x5a0 ;  /* 0x000005a000067802 */ /* 0x000fe20000000f00 */
[----:B------:R-:W-:-:S07]  /*0580*/  IMAD.MOV.U32 R31, RZ, RZ, R7 ;  /* 0x000000ffff1f7224 */ /* 0x000fce00078e0007 */
[----:B------:R-:W-:Y:S05]  /*0590*/  CALL.REL.NOINC `($__internal_0_$__cuda_sm20_div_rn_f64_full) ;  /* 0x0000000400247944 */ /* 0x000fea0003c00000 */
[----:B------:R-:W-:Y:S02]  /*05a0*/  IMAD.MOV.U32 R16, RZ, RZ, R18 ;  /* 0x000000ffff107224 */ /* 0x000fe400078e0012 */
[----:B------:R-:W-:-:S07]  /*05b0*/  IMAD.MOV.U32 R17, RZ, RZ, R19 ;  /* 0x000000ffff117224 */ /* 0x000fce00078e0013 */
.L_x_2:
[----:B------:R-:W-:Y:S05]  /*05c0*/  BSYNC.RECONVERGENT B0 ;  /* 0x0000000000007941 */ /* 0x000fea0003800200 */
.L_x_1:
[----:B------:R-:W0:Y:S01]  /*05d0*/  MUFU.RCP64H R7, R25 ;  /* 0x0000001900077308 */ /* 0x000e220000001800 */
[----:B------:R-:W-:Y:S01]  /*05e0*/  IMAD.MOV.U32 R6, RZ, RZ, 0x1 ;  /* 0x00000001ff067424 */ /* 0x000fe200078e00ff */
[----:B------:R-:W-:Y:S01]  /*05f0*/  DMUL R28, R8, R28 ;  /* 0x0000001c081c7228 */ /* 0x000fe20000000000 */
[----:B------:R-:W-:Y:S07]  /*0600*/  BSSY.RECONVERGENT B0, `(.L_x_0) ;  /* 0x0000014000007945 */ /* 0x000fee0003800200 */
[----:B------:R-:W-:-:S02]  /*0610*/  DFMA R28, R10, R26, -R28 ;  /* 0x0000001a0a1c722b */ /* 0x000fc4000000081c */
[----:B0-----:R-:W-:-:S08]  /*0620*/  DFMA R18, -R24, R6, 1 ;  /* 0x3ff000001812742b */ /* 0x001fd00000000106 */
[----:B------:R-:W-:Y:S01]  /*0630*/  FSETP.GEU.AND P1, PT, |R29|, 6.5827683646048100446e-37, PT ;  /* 0x036000001d00780b */ /* 0x000fe20003f2e200 */
[----:B------:R-:W-:-:S08]  /*0640*/  DFMA R18, R18, R18, R18 ;  /* 0x000000121212722b */ /* 0x000fd00000000012 */
[----:B------:R-:W-:-:S08]  /*0650*/  DFMA R18, R6, R18, R6 ;  /* 0x000000120612722b */ /* 0x000fd00000000006 */
[----:B------:R-:W-:-:S08]  /*0660*/  DFMA R6, -R24, R18, 1 ;  /* 0x3ff000001806742b */ /* 0x000fd00000000112 */
[----:B------:R-:W-:-:S08]  /*0670*/  DFMA R6, R18, R6, R18 ;  /* 0x000000061206722b */ /* 0x000fd00000000012 */
        /* <DEDUP_REMOVED lines=8> */
[----:B------:R-:W-:Y:S02]  /*0700*/  IMAD.MOV.U32 R19, RZ, RZ, R29 ;  /* 0x000000ffff137224 */ /* 0x000fe400078e001d */
[----:B------:R-:W-:Y:S02]  /*0710*/  IMAD.MOV.U32 R30, RZ, RZ, R24 ;  /* 0x000000ffff1e7224 */ /* 0x000fe400078e0018 */
[----:B------:R-:W-:-:S07]  /*0720*/  IMAD.MOV.U32 R31, RZ, RZ, R25 ;  /* 0x000000ffff1f7224 */ /* 0x000fce00078e0019 */
[----:B------:R-:W-:Y:S05]  /*0730*/  CALL.REL.NOINC `($__internal_0_$__cuda_sm20_div_rn_f64_full) ;  /* 0x0000000000bc7944 */ /* 0x000fea0003c00000 */
.L_x_3:
[----:B------:R-:W-:Y:S05]  /*0740*/  BSYNC.RECONVERGENT B0 ;  /* 0x0000000000007941 */ /* 0x000fea0003800200 */
.L_x_0:
[----:B------:R-:W-:Y:S01]  /*0750*/  STS.128 [R4], R16 ;  /* 0x0000001004007388 */ /* 0x000fe20000000c00 */
[----:B------:R-:W-:Y:S05]  /*0760*/  WARPSYNC.ALL ;  /* 0x0000000000007948 */ /* 0x000fea0003800000 */
[----:B------:R-:W-:Y:S01]  /*0770*/  BAR.SYNC.DEFER_BLOCKING 0x0 ;  /* 0x0000000000007b1d */ /* 0x000fe20000010000 */
[C---:B------:R-:W-:Y:S02]  /*0780*/  ISETP.GT.U32.AND P0, PT, R2.reuse, 0x1, PT ;  /* 0x000000010200780c */ /* 0x040fe40003f04070 */
[----:B------:R-:W-:-:S03]  /*0790*/  ISETP.NE.AND P1, PT, R2, RZ, PT ;  /* 0x000000ff0200720c */ /* 0x000fc60003f25270 */
[----:B------:R-:W-:Y:S08]  /*07a0*/  BSSY.RECONVERGENT B0, `(.L_x_4) ;  /* 0x0000021000007945 */ /* 0x000ff00003800200 */
[----:B------:R-:W-:Y:S04]  /*07b0*/  @!P0 LDS.64 R6, [R4+0x20] ;  /* 0x0000200004068984 */ /* 0x000fe80000000a00 */
[----:B------:R-:W0:Y:S04]  /*07c0*/  @!P0 LDS.64 R26, [R4] ;  /* 0x00000000041a8984 */ /* 0x000e280000000a00 */
[----:B------:R-:W-:Y:S04]  /*07d0*/  @!P0 LDS.64 R28, [R4+0x28] ;  /* 0x00002800041c8984 */ /* 0x000fe80000000a00 */
[----:B------:R-:W1:Y:S01]  /*07e0*/  @!P0 LDS.64 R30, [R4+0x8] ;  /* 0x00000800041e8984 */ /* 0x000e620000000a00 */
[----:B0-----:R-:W-:-:S07]  /*07f0*/  @!P0 DADD R6, R6, R26 ;  /* 0x0000000006068229 */ /* 0x001fce000000001a */
[----:B------:R-:W-:Y:S01]  /*0800*/  @!P0 STS.64 [R4], R6 ;  /* 0x0000000604008388 */ /* 0x000fe20000000a00 */
[----:B-1----:R-:W-:-:S07]  /*0810*/  @!P0 DADD R28, R28, R30 ;  /* 0x000000001c1c8229 */ /* 0x002fce000000001e */
[----:B------:R-:W-:Y:S01]  /*0820*/  @!P0 STS.64 [R4+0x8], R28 ;  /* 0x0000081c04008388 */ /* 0x000fe20000000a00 */
[----:B------:R-:W-:Y:S06]  /*0830*/  BAR.SYNC.DEFER_BLOCKING 0x0 ;  /* 0x0000000000007b1d */ /* 0x000fec0000010000 */
[----:B------:R-:W-:Y:S04]  /*0840*/  @!P1 LDS.64 R16, [R4+0x10] ;  /* 0x0000100004109984 */ /* 0x000fe80000000a00 */
[----:B------:R-:W0:Y:S04]  /*0850*/  @!P1 LDS.64 R18, [R4] ;  /* 0x0000000004129984 */ /* 0x000e280000000a00 */
[----:B------:R-:W-:Y:S04]  /*0860*/  @!P1 LDS.64 R26, [R4+0x18] ;  /* 0x00001800041a9984 */ /* 0x000fe80000000a00 */
[----:B------:R-:W1:Y:S01]  /*0870*/  @!P1 LDS.64 R30, [R4+0x8] ;  /* 0x00000800041e9984 */ /* 0x000e620000000a00 */
[----:B0-----:R-:W-:-:S07]  /*0880*/  @!P1 DADD R16, R16, R18 ;  /* 0x0000000010109229 */ /* 0x001fce0000000012 */
[----:B------:R0:W-:Y:S01]  /*0890*/  @!P1 STS.64 [R4], R16 ;  /* 0x0000001004009388 */ /* 0x0001e20000000a00 */
[----:B-1----:R-:W-:-:S07]  /*08a0*/  @!P1 DADD R26, R26, R30 ;  /* 0x000000001a1a9229 */ /* 0x002fce000000001e */
[----:B------:R0:W-:Y:S01]  /*08b0*/  @!P1 STS.64 [R4+0x8], R26 ;  /* 0x0000081a04009388 */ /* 0x0001e20000000a00 */
[----:B------:R-:W-:Y:S06]  /*08c0*/  BAR.SYNC.DEFER_BLOCKING 0x0 ;  /* 0x0000000000007b1d */ /* 0x000fec0000010000 */
[----:B------:R-:W-:Y:S05]  /*08d0*/  @P1 BRA `(.L_x_5) ;  /* 0x0000000000341947 */ /* 0x000fea0003800000 */
[----:B------:R-:W1:Y:S01]  /*08e0*/  LDS.64 R6, [R4] ;  /* 0x0000000004067984 */ /* 0x000e620000000a00 */
[----:B------:R-:W2:Y:S01]  /*08f0*/  LDC.64 R18, c[0x0][0x3c0] ;  /* 0x0000f000ff127b82 */ /* 0x000ea20000000a00 */
[----:B------:R-:W-:Y:S02]  /*0900*/  SHF.R.S32.HI R5, RZ, 0x1f, R0 ;  /* 0x0000001fff057819 */ /* 0x000fe40000011400 */
[----:B0-----:R-:W0:Y:S02]  /*0910*/  LDS.64 R16, [R4+0x8] ;  /* 0x0000080004107984 */ /* 0x001e240000000a00 */
[----:B------:R-:W-:-:S04]  /*0920*/  LEA.HI R5, R5, R0, RZ, 0x2 ;  /* 0x0000000005057211 */ /* 0x000fc800078f10ff */
[----:B------:R-:W-:-:S05]  /*0930*/  SHF.R.S32.HI R5, RZ, 0x2, R5 ;  /* 0x00000002ff057819 */ /* 0x000fca0000011405 */
[----:B--2---:R-:W-:Y:S01]  /*0940*/  IMAD.WIDE R18, R5, 0x10, R18 ;  /* 0x0000001005127825 */ /* 0x004fe200078e0212 */
[----:B-1----:R-:W-:Y:S02]  /*0950*/  DMUL R6, R6, 0.25 ;  /* 0x3fd0000006067828 */ /* 0x002fe40000000000 */
[----:B0-----:R-:W-:-:S05]  /*0960*/  DMUL R16, R16, 0.25 ;  /* 0x3fd0000010107828 */ /* 0x001fca0000000000 */
[----:B------:R1:W-:Y:S04]  /*0970*/  STS.64 [R4], R6 ;  /* 0x0000000604007388 */ /* 0x0003e80000000a00 */
[----:B------:R1:W-:Y:S04]  /*0980*/  STS.64 [R4+0x8], R16 ;  /* 0x0000081004007388 */ /* 0x0003e80000000a00 */
[----:B------:R1:W-:Y:S04]  /*0990*/  STG.E.64 desc[UR8][R18.64], R6 ;  /* 0x0000000612007986 */ /* 0x0003e8000c101b08 */
[----:B------:R1:W-:Y:S02]  /*09a0*/  STG.E.64 desc[UR8][R18.64+0x8], R16 ;  /* 0x0000081012007986 */ /* 0x0003e4000c101b08 */
.L_x_5:
[----:B------:R-:W-:Y:S05]  /*09b0*/  BSYNC.RECONVERGENT B0 ;  /* 0x0000000000007941 */ /* 0x000fea0003800200 */
.L_x_4:
[----:B------:R-:W-:-:S04]  /*09c0*/  IMAD.IADD R5, R3, 0x1, R0 ;  /* 0x0000000103057824 */ /* 0x000fc800078e0200 */
[--C-:B------:R-:W-:Y:S01]  /*09d0*/  IMAD.MOV.U32 R0, RZ, RZ, R5.reuse ;  /* 0x000000ffff007224 */ /* 0x100fe200078e0005 */
[----:B------:R-:W-:Y:S02]  /*09e0*/  ISETP.GE.U32.AND P0, PT, R5, UR10, PT ;  /* 0x0000000a05007c0c */ /* 0x000fe4000bf06070 */
[----:B-1----:R-:W-:-:S04]  /*09f0*/  SHF.R.S32.HI R6, RZ, 0x1f, R5 ;  /* 0x0000001fff067819 */ /* 0x002fc80000011405 */
[----:B------:R-:W-:-:S13]  /*0a00*/  ISETP.GE.U32.AND.EX P0, PT, R6, UR11, PT, P0 ;  /* 0x0000000b06007c0c */ /* 0x000fda000bf06100 */
[----:B------:R-:W-:Y:S05]  /*0a10*/  @!P0 BRA `(.L_x_6) ;  /* 0xfffffff800188947 */ /* 0x000fea000383ffff */
[----:B------:R-:W-:Y:S05]  /*0a20*/  EXIT ;  /* 0x000000000000794d */ /* 0x000fea0003800000 */
        .weak           $__internal_0_$__cuda_sm20_div_rn_f64_full
        .type           $__internal_0_$__cuda_sm20_div_rn_f64_full,@function
        .size           $__internal_0_$__cuda_sm20_div_rn_f64_full,(.L_x_13 - $__internal_0_$__cuda_sm20_div_rn_f64_full)
$__internal_0_$__cuda_sm20_div_rn_f64_full:
[C---:B------:R-:W-:Y:S01]  /*0a30*/  FSETP.GEU.AND P0, PT, |R31|.reuse, 1.469367938527859385e-39, PT ;  /* 0x001000001f00780b */ /* 0x040fe20003f0e200 */
[----:B------:R-:W-:Y:S01]  /*0a40*/  IMAD.MOV.U32 R34, RZ, RZ, 0x1 ;  /* 0x00000001ff227424 */ /* 0x000fe200078e00ff */
[----:B------:R-:W-:Y:S01]  /*0a50*/  LOP3.LUT R32, R31, 0x800fffff, RZ, 0xc0, !PT ;  /* 0x800fffff1f207812 */ /* 0x000fe200078ec0ff */
[----:B------:R-:W-:Y:S01]  /*0a60*/  IMAD.MOV.U32 R7, RZ, RZ, 0x1ca00000 ;  /* 0x1ca00000ff077424 */ /* 0x000fe200078e00ff */
[C---:B------:R-:W-:Y:S01]  /*0a70*/  FSETP.GEU.AND P2, PT, |R19|.reuse, 1.469367938527859385e-39, PT ;  /* 0x001000001300780b */ /* 0x040fe20003f4e200 */
[----:B------:R-:W-:Y:S01]  /*0a80*/  BSSY.RECONVERGENT B1, `(.L_x_7) ;  /* 0x0000052000017945 */ /* 0x000fe20003800200 */
[----:B------:R-:W-:Y:S01]  /*0a90*/  LOP3.LUT R33, R32, 0x3ff00000, RZ, 0xfc, !PT ;  /* 0x3ff0000020217812 */ /* 0x000fe200078efcff */
[----:B------:R-:W-:Y:S01]  /*0aa0*/  IMAD.MOV.U32 R32, RZ, RZ, R30 ;  /* 0x000000ffff207224 */ /* 0x000fe200078e001e */
[----:B------:R-:W-:Y:S02]  /*0ab0*/  LOP3.LUT R5, R19, 0x7ff00000, RZ, 0xc0, !PT ;  /* 0x7ff0000013057812 */ /* 0x000fe400078ec0ff */
[----:B------:R-:W-:-:S03]  /*0ac0*/  LOP3.LUT R42, R31, 0x7ff00000, RZ, 0xc0, !PT ;  /* 0x7ff000001f2a7812 */ /* 0x000fc600078ec0ff */
[----:B------:R-:W-:Y:S01]  /*0ad0*/  @!P0 DMUL R32, R30, 8.98846567431157953865e+307 ;  /* 0x7fe000001e208828 */ /* 0x000fe20000000000 */
[----:B------:R-:W-:Y:S01]  /*0ae0*/  ISETP.GE.U32.AND P1, PT, R5, R42, PT ;  /* 0x0000002a0500720c */ /* 0x000fe20003f26070 */
[----:B------:R-:W-:Y:S02]  /*0af0*/  IMAD.MOV.U32 R43, RZ, RZ, R5 ;  /* 0x000000ffff2b7224 */ /* 0x000fe400078e0005 */
[----:B------:R-:W-:Y:S02]  /*0b00*/  @!P2 LOP3.LUT R38, R31, 0x7ff00000, RZ, 0xc0, !PT ;  /* 0x7ff000001f26a812 */ /* 0x000fe400078ec0ff */
[----:B------:R-:W0:Y:S02]  /*0b10*/  MUFU.RCP64H R35, R33 ;  /* 0x0000002100237308 */ /* 0x000e240000001800 */
[----:B------:R-:W-:Y:S01]  /*0b20*/  @!P2 ISETP.GE.U32.AND P3, PT, R5, R38, PT ;  /* 0x000000260500a20c */ /* 0x000fe20003f66070 */
[----:B------:R-:W-:Y:S01]  /*0b30*/  @!P2 IMAD.MOV.U32 R38, RZ, RZ, RZ ;  /* 0x000000ffff26a224 */ /* 0x000fe200078e00ff */
[----:B------:R-:W-:-:S02]  /*0b40*/  @!P0 LOP3.LUT R42, R33, 0x7ff00000, RZ, 0xc0, !PT ;  /* 0x7ff00000212a8812 */ /* 0x000fc400078ec0ff */
[----:B------:R-:W-:-:S03]  /*0b50*/  @!P2 SEL R39, R7, 0x63400000, !P3 ;  /* 0x634000000727a807 */ /* 0x000fc60005800000 */
[----:B------:R-:W-:Y:S01]  /*0b60*/  VIADD R44, R42, 0xffffffff ;  /* 0xffffffff2a2c7836 */ /* 0x000fe20000000000 */
[----:B------:R-:W-:-:S04]  /*0b70*/  @!P2 LOP3.LUT R39, R39, 0x80000000, R19, 0xf8, !PT ;  /* 0x800000002727a812 */ /* 0x000fc800078ef813 */
[----:B------:R-:W-:Y:S01]  /*0b80*/  @!P2 LOP3.LUT R39, R39, 0x100000, RZ, 0xfc, !PT ;  /* 0x001000002727a812 */ /* 0x000fe200078efcff */
[----:B0-----:R-:W-:-:S08]  /*0b90*/  DFMA R36, R34, -R32, 1 ;  /* 0x3ff000002224742b */ /* 0x001fd00000000820 */
[----:B------:R-:W-:-:S08]  /*0ba0*/  DFMA R36, R36, R36, R36 ;  /* 0x000000242424722b */ /* 0x000fd00000000024 */
[----:B------:R-:W-:Y:S01]  /*0bb0*/  DFMA R36, R34, R36, R34 ;  /* 0x000000242224722b */ /* 0x000fe20000000022 */
[----:B------:R-:W-:Y:S01]  /*0bc0*/  SEL R35, R7, 0x63400000, !P1 ;  /* 0x6340000007237807 */ /* 0x000fe20004800000 */
[----:B------:R-:W-:-:S03]  /*0bd0*/  IMAD.MOV.U32 R34, RZ, RZ, R18 ;  /* 0x000000ffff227224 */ /* 0x000fc600078e0012 */
[----:B------:R-:W-:-:S03]  /*0be0*/  LOP3.LUT R35, R35, 0x800fffff, R19, 0xf8, !PT ;  /* 0x800fffff23237812 */ /* 0x000fc600078ef813 */
[----:B------:R-:W-:-:S03]  /*0bf0*/  DFMA R40, R36, -R32, 1 ;  /* 0x3ff000002428742b */ /* 0x000fc60000000820 */
[----:B------:R-:W-:-:S05]  /*0c00*/  @!P2 DFMA R34, R34, 2, -R38 ;  /* 0x400000002222a82b */ /* 0x000fca0000000826 */
[----:B------:R-:W-:-:S05]  /*0c10*/  DFMA R40, R36, R40, R36 ;  /* 0x000000282428722b */ /* 0x000fca0000000024 */
[----:B------:R-:W-:-:S03]  /*0c20*/  @!P2 LOP3.LUT R43, R35, 0x7ff00000, RZ, 0xc0, !PT ;  /* 0x7ff00000232ba812 */ /* 0x000fc600078ec0ff */
[----:B------:R-:W-:Y:S02]  /*0c30*/  DMUL R36, R40, R34 ;  /* 0x0000002228247228 */ /* 0x000fe40000000000 */
[----:B------:R-:W-:-:S05]  /*0c40*/  VIADD R38, R43, 0xffffffff ;  /* 0xffffffff2b267836 */ /* 0x000fca0000000000 */
[----:B------:R-:W-:Y:S01]  /*0c50*/  ISETP.GT.U32.AND P0, PT, R38, 0x7feffffe, PT ;  /* 0x7feffffe2600780c */ /* 0x000fe20003f04070 */
[----:B------:R-:W-:-:S03]  /*0c60*/  DFMA R38, R36, -R32, R34 ;  /* 0x800000202426722b */ /* 0x000fc60000000022 */
[----:B------:R-:W-:-:S05]  /*0c70*/  ISETP.GT.U32.OR P0, PT, R44, 0x7feffffe, P0 ;  /* 0x7feffffe2c00780c */ /* 0x000fca0000704470 */
[----:B------:R-:W-:-:S08]  /*0c80*/  DFMA R38, R40, R38, R36 ;  /* 0x000000262826722b */ /* 0x000fd00000000024 */
[----:B------:R-:W-:Y:S05]  /*0c90*/  @P0 BRA `(.L_x_8) ;  /* 0x00000000006c0947 */ /* 0x000fea0003800000 */
[----:B------:R-:W-:-:S04]  /*0ca0*/  LOP3.LUT R36, R31, 0x7ff00000, RZ, 0xc0, !PT ;  /* 0x7ff000001f247812 */ /* 0x000fc800078ec0ff */
[CC--:B------:R-:W-:Y:S02]  /*0cb0*/  VIADDMNMX R18, R5.reuse, -R36.reuse, 0xb9600000, !PT ;  /* 0xb960000005127446 */ /* 0x0c0fe40007800924 */
[----:B------:R-:W-:Y:S02]  /*0cc0*/  ISETP.GE.U32.AND P0, PT, R5, R36, PT ;  /* 0x000000240500720c */ /* 0x000fe40003f06070 */
[----:B------:R-:W-:Y:S02]  /*0cd0*/  VIMNMX R5, PT, PT, R18, 0x46a00000, PT ;  /* 0x46a0000012057848 */ /* 0x000fe40003fe0100 */
[----:B------:R-:W-:-:S05]  /*0ce0*/  SEL R18, R7, 0x63400000, !P0 ;  /* 0x6340000007127807 */ /* 0x000fca0004000000 */
[----:B------:R-:W-:Y:S02]  /*0cf0*/  IMAD.IADD R5, R5, 0x1, -R18 ;  /* 0x0000000105057824 */ /* 0x000fe400078e0a12 */
[----:B------:R-:W-:Y:S02]  /*0d00*/  IMAD.MOV.U32 R18, RZ, RZ, RZ ;  /* 0x000000ffff127224 */ /* 0x000fe400078e00ff */
[----:B------:R-:W-:-:S06]  /*0d10*/  VIADD R19, R5, 0x7fe00000 ;  /* 0x7fe0000005137836 */ /* 0x000fcc0000000000 */
[----:B------:R-:W-:-:S10]  /*0d20*/  DMUL R36, R38, R18 ;  /* 0x0000001226247228 */ /* 0x000fd40000000000 */
[----:B------:R-:W-:-:S13]  /*0d30*/  FSETP.GTU.AND P0, PT, |R37|, 1.469367938527859385e-39, PT ;  /* 0x001000002500780b */ /* 0x000fda0003f0c200 */
[----:B------:R-:W-:Y:S05]  /*0d40*/  @P0 BRA `(.L_x_9) ;  /* 0x0000000000940947 */ /* 0x000fea0003800000 */
[----:B------:R-:W-:Y:S01]  /*0d50*/  DFMA R32, R38, -R32, R34 ;  /* 0x800000202620722b */ /* 0x000fe20000000022 */
[----:B------:R-:W-:-:S09]  /*0d60*/  IMAD.MOV.U32 R30, RZ, RZ, RZ ;  /* 0x000000ffff1e7224 */ /* 0x000fd200078e00ff */
[C---:B------:R-:W-:Y:S02]  /*0d70*/  FSETP.NEU.AND P0, PT, R33.reuse, RZ, PT ;  /* 0x000000ff2100720b */ /* 0x040fe40003f0d000 */
[----:B------:R-:W-:-:S04]  /*0d80*/  LOP3.LUT R7, R33, 0x80000000, R31, 0x48, !PT ;  /* 0x8000000021077812 */ /* 0x000fc800078e481f */
[----:B------:R-:W-:-:S07]  /*0d90*/  LOP3.LUT R31, R7, R19, RZ, 0xfc, !PT ;  /* 0x00000013071f7212 */ /* 0x000fce00078efcff */
[----:B------:R-:W-:Y:S05]  /*0da0*/  @!P0 BRA `(.L_x_9) ;  /* 0x00000000007c8947 */ /* 0x000fea0003800000 */
[----:B------:R-:W-:Y:S01]  /*0db0*/  IMAD.MOV R19, RZ, RZ, -R5 ;  /* 0x000000ffff137224 */ /* 0x000fe200078e0a05 */
[----:B------:R-:W-:Y:S01]  /*0dc0*/  DMUL.RP R30, R38, R30 ;  /* 0x0000001e261e7228 */ /* 0x000fe20000008000 */
[----:B------:R-:W-:Y:S01]  /*0dd0*/  IMAD.MOV.U32 R18, RZ, RZ, RZ ;  /* 0x000000ffff127224 */ /* 0x000fe200078e00ff */
[----:B------:R-:W-:-:S05]  /*0de0*/  IADD3 R5, PT, PT, -R5, -0x43300000, RZ ;  /* 0xbcd0000005057810 */ /* 0x000fca0007ffe1ff */
[----:B------:R-:W-:-:S03]  /*0df0*/  DFMA R18, R36, -R18, R38 ;  /* 0x800000122412722b */ /* 0x000fc60000000026 */
[----:B------:R-:W-:-:S07]  /*0e00*/  LOP3.LUT R7, R31, R7, RZ, 0x3c, !PT ;  /* 0x000000071f077212 */ /* 0x000fce00078e3cff */
[----:B------:R-:W-:-:S04]  /*0e10*/  FSETP.NEU.AND P0, PT, |R19|, R5, PT ;  /* 0x000000051300720b */ /* 0x000fc80003f0d200 */
[----:B------:R-:W-:Y:S02]  /*0e20*/  FSEL R36, R30, R36, !P0 ;  /* 0x000000241e247208 */ /* 0x000fe40004000000 */
[----:B------:R-:W-:Y:S01]  /*0e30*/  FSEL R37, R7, R37, !P0 ;  /* 0x0000002507257208 */ /* 0x000fe20004000000 */
[----:B------:R-:W-:Y:S06]  /*0e40*/  BRA `(.L_x_9) ;  /* 0x0000000000547947 */ /* 0x000fec0003800000 */
.L_x_8:
[----:B------:R-:W-:-:S14]  /*0e50*/  DSETP.NAN.AND P0, PT, R18, R18, PT ;  /* 0x000000121200722a */ /* 0x000fdc0003f08000 */
[----:B------:R-:W-:Y:S05]  /*0e60*/  @P0 BRA `(.L_x_10) ;  /* 0x0000000000440947 */ /* 0x000fea0003800000 */
[----:B------:R-:W-:-:S14]  /*0e70*/  DSETP.NAN.AND P0, PT, R30, R30, PT ;  /* 0x0000001e1e00722a */ /* 0x000fdc0003f08000 */
[----:B------:R-:W-:Y:S05]  /*0e80*/  @P0 BRA `(.L_x_11) ;  /* 0x0000000000300947 */ /* 0x000fea0003800000 */
[----:B------:R-:W-:Y:S01]  /*0e90*/  ISETP.NE.AND P0, PT, R43, R42, PT ;  /* 0x0000002a2b00720c */ /* 0x000fe20003f05270 */
[----:B------:R-:W-:Y:S02]  /*0ea0*/  IMAD.MOV.U32 R36, RZ, RZ, 0x0 ;  /* 0x00000000ff247424 */ /* 0x000fe400078e00ff */
[----:B------:R-:W-:-:S10]  /*0eb0*/  IMAD.MOV.U32 R37, RZ, RZ, -0x80000 ;  /* 0xfff80000ff257424 */ /* 0x000fd400078e00ff */
[----:B------:R-:W-:Y:S05]  /*0ec0*/  @!P0 BRA `(.L_x_9) ;  /* 0x0000000000348947 */ /* 0x000fea0003800000 */
[----:B------:R-:W-:Y:S02]  /*0ed0*/  ISETP.NE.AND P0, PT, R43, 0x7ff00000, PT ;  /* 0x7ff000002b00780c */ /* 0x000fe40003f05270 */
[----:B------:R-:W-:Y:S02]  /*0ee0*/  LOP3.LUT R37, R19, 0x80000000, R31, 0x48, !PT ;  /* 0x8000000013257812 */ /* 0x000fe400078e481f */
[----:B------:R-:W-:-:S13]  /*0ef0*/  ISETP.EQ.OR P0, PT, R42, RZ, !P0 ;  /* 0x000000ff2a00720c */ /* 0x000fda0004702670 */
[----:B------:R-:W-:Y:S01]  /*0f00*/  @P0 LOP3.LUT R5, R37, 0x7ff00000, RZ, 0xfc, !PT ;  /* 0x7ff0000025050812 */ /* 0x000fe200078efcff */
[----:B------:R-:W-:Y:S02]  /*0f10*/  @!P0 IMAD.MOV.U32 R36, RZ, RZ, RZ ;  /* 0x000000ffff248224 */ /* 0x000fe400078e00ff */
[----:B------:R-:W-:Y:S02]  /*0f20*/  @P0 IMAD.MOV.U32 R36, RZ, RZ, RZ ;  /* 0x000000ffff240224 */ /* 0x000fe400078e00ff */
[----:B------:R-:W-:Y:S01]  /*0f30*/  @P0 IMAD.MOV.U32 R37, RZ, RZ, R5 ;  /* 0x000000ffff250224 */ /* 0x000fe200078e0005 */
[----:B------:R-:W-:Y:S06]  /*0f40*/  BRA `(.L_x_9) ;  /* 0x0000000000147947 */ /* 0x000fec0003800000 */
.L_x_11:
[----:B------:R-:W-:Y:S01]  /*0f50*/  LOP3.LUT R37, R31, 0x80000, RZ, 0xfc, !PT ;  /* 0x000800001f257812 */ /* 0x000fe200078efcff */
[----:B------:R-:W-:Y:S01]  /*0f60*/  IMAD.MOV.U32 R36, RZ, RZ, R30 ;  /* 0x000000ffff247224 */ /* 0x000fe200078e001e */
[----:B------:R-:W-:Y:S06]  /*0f70*/  BRA `(.L_x_9) ;  /* 0x0000000000087947 */ /* 0x000fec0003800000 */
.L_x_10:
[----:B------:R-:W-:Y:S01]  /*0f80*/  LOP3.LUT R37, R19, 0x80000, RZ, 0xfc, !PT ;  /* 0x0008000013257812 */ /* 0x000fe200078efcff */
[----:B------:R-:W-:-:S07]  /*0f90*/  IMAD.MOV.U32 R36, RZ, RZ, R18 ;  /* 0x000000ffff247224 */ /* 0x000fce00078e0012 */
.L_x_9:
[----:B------:R-:W-:Y:S05]  /*0fa0*/  BSYNC.RECONVERGENT B1 ;  /* 0x0000000000017941 */ /* 0x000fea0003800200 */
.L_x_7:
[----:B------:R-:W-:Y:S02]  /*0fb0*/  IMAD.MOV.U32 R7, RZ, RZ, 0x0 ;  /* 0x00000000ff077424 */ /* 0x000fe400078e00ff */
[----:B------:R-:W-:Y:S02]  /*0fc0*/  IMAD.MOV.U32 R18, RZ, RZ, R36 ;  /* 0x000000ffff127224 */ /* 0x000fe400078e0024 */
[----:B------:R-:W-:Y:S01]  /*0fd0*/  IMAD.MOV.U32 R19, RZ, RZ, R37 ;  /* 0x000000ffff137224 */ /* 0x000fe200078e0025 */
[----:B------:R-:W-:Y:S06]  /*0fe0*/  RET.REL.NODEC R6 `(_Z9FindPoint5PointS_S_PK4DistmPS_) ;  /* 0xfffffff006047950 */ /* 0x000fec0003c3ffff */
.L_x_12:
[----:B------:R-:W-:-:S00]  /*0ff0*/  BRA `(.L_x_12) ;  /* 0xfffffffc00fc7947 */ /* 0x000fc0000383ffff */
[----:B------:R-:W-:-:S00]  /*1000*/  NOP ;  /* 0x0000000000007918 */ /* 0x000fc00000000000 */
[----:B------:R-:W-:-:S00]  /*1010*/  NOP ;  /* 0x0000000000007918 */ /* 0x000fc00000000000 */
[----:B------:R-:W-:-:S00]  /*1020*/  NOP ;  /* 0x0000000000007918 */ /* 0x000fc00000000000 */
[----:B------:R-:W-:-:S00]  /*1030*/  NOP ;  /* 0x0000000000007918 */ /* 0x000fc00000000000 */
[----:B------:R-:W-:-:S00]  /*1040*/  NOP ;  /* 0x0000000000007918 */ /* 0x000fc00000000000 */
[----:B------:R-:W-:-:S00]  /*1050*/  NOP ;  /* 0x0000000000007918 */ /* 0x000fc00000000000 */
[----:B------:R-:W-:-:S00]  /*1060*/  NOP ;  /* 0x0000000000007918 */ /* 0x000fc00000000000 */
[----:B------:R-:W-:-:S00]  /*1070*/  NOP ;  /* 0x0000000000007918 */ /* 0x000fc00000000000 */
.L_x_13:


//--------------------- .nv.shared._Z9FindPoint5PointS_S_PK4DistmPS_ --------------------------
	.section	.nv.shared._Z9FindPoint5PointS_S_PK4DistmPS_,"aw",@nobits
	.sectionflags	@""
	.align	8
.nv.shared._Z9FindPoint5PointS_S_PK4DistmPS_:
	.zero		2560


//--------------------- .nv.shared.reserved.0     --------------------------
	.section	.nv.shared.reserved.0,"aw",@nobits
	.weak		__nv_reservedSMEM_offset_0_alias
	.size		__nv_reservedSMEM_offset_0_alias, 0, 64
	.other		__nv_reservedSMEM_offset_0_alias,@"STO_CUDA_RESERVED_SHARED STV_DEFAULT"
__nv_reservedSMEM_offset_0_alias:
	.zero		0
	.zero		64


//--------------------- .nv.constant0._Z9FindPoint5PointS_S_PK4DistmPS_ --------------------------
	.section	.nv.constant0._Z9FindPoint5PointS_S_PK4DistmPS_,"a",@progbits
	.sectionflags	@""
	.align	4
.nv.constant0._Z9FindPoint5PointS_S_PK4DistmPS_:
	.zero		968


//--------------------- SYMBOLS --------------------------

	.type		.nv.reservedSmem.offset0,@object
	.size		.nv.reservedSmem.offset0,0x4
	.type		.nv.reservedSmem.cap,@object
	.size		.nv.reservedSmem.cap,0x4
